	.headerflags	@"EF_CUDA_TEXMODE_UNIFIED EF_CUDA_64BIT_ADDRESS EF_CUDA_ACCELERATORS EF_CUDA_SM90 EF_CUDA_VIRTUAL_SM(EF_CUDA_SM90)"
	.elftype	@"ET_EXEC"


//--------------------- .nv.info                  --------------------------
	.section	.nv.info,"",@"SHT_CUDA_INFO"
	.align	4


	//----- nvinfo : EIATTR_REGCOUNT
	.align		4
        /*0000*/ 	.byte	0x04, 0x2f
        /*0002*/ 	.short	(.L_1 - .L_0)
	.align		4
.L_0:
        /*0004*/ 	.word	index@(triton_poi_fused_clone_0)
        /*0008*/ 	.word	0x00000013


	//----- nvinfo : EIATTR_MIN_STACK_SIZE
	.align		4
.L_1:
        /*000c*/ 	.byte	0x04, 0x12
        /*000e*/ 	.short	(.L_3 - .L_2)
	.align		4
.L_2:
        /*0010*/ 	.word	index@(triton_poi_fused_clone_0)
        /*0014*/ 	.word	0x00000000


	//----- nvinfo : EIATTR_FRAME_SIZE
	.align		4
.L_3:
        /*0018*/ 	.byte	0x04, 0x11
        /*001a*/ 	.short	(.L_5 - .L_4)
	.align		4
.L_4:
        /*001c*/ 	.word	index@(triton_poi_fused_clone_0)
        /*0020*/ 	.word	0x00000000


	//----- nvinfo : EIATTR_MIN_STACK_SIZE
	.align		4
.L_5:
        /*0024*/ 	.byte	0x04, 0x12
        /*0026*/ 	.short	(.L_7 - .L_6)
	.align		4
.L_6:
        /*0028*/ 	.word	index@(triton_poi_fused_clone_0)
        /*002c*/ 	.word	0x00000000
.L_7:


//--------------------- .nv.info.triton_poi_fused_clone_0 --------------------------
	.section	.nv.info.triton_poi_fused_clone_0,"",@"SHT_CUDA_INFO"
	.sectionflags	@""
	.align	4


	//----- nvinfo : EIATTR_CUDA_API_VERSION
	.align		4
        /*0000*/ 	.byte	0x04, 0x37
        /*0002*/ 	.short	(.L_9 - .L_8)
.L_8:
        /*0004*/ 	.word	0x0000007c


	//----- nvinfo : EIATTR_KPARAM_INFO
	.align		4
.L_9:
        /*0008*/ 	.byte	0x04, 0x17
        /*000a*/ 	.short	(.L_11 - .L_10)
.L_10:
        /*000c*/ 	.word	0x00000000
        /*0010*/ 	.short	0x0004
        /*0012*/ 	.short	0x001c
        /*0014*/ 	.byte	0x00, 0xf0, 0x11, 0x00


	//----- nvinfo : EIATTR_KPARAM_INFO
	.align		4
.L_11:
        /*0018*/ 	.byte	0x04, 0x17
        /*001a*/ 	.short	(.L_13 - .L_12)
.L_12:
        /*001c*/ 	.word	0x00000000
        /*0020*/ 	.short	0x0003
        /*0022*/ 	.short	0x0018
        /*0024*/ 	.byte	0x00, 0xf0, 0x11, 0x00


	//----- nvinfo : EIATTR_KPARAM_INFO
	.align		4
.L_13:
        /*0028*/ 	.byte	0x04, 0x17
        /*002a*/ 	.short	(.L_15 - .L_14)
.L_14:
        /*002c*/ 	.word	0x00000000
        /*0030*/ 	.short	0x0002
        /*0032*/ 	.short	0x0010
        /*0034*/ 	.byte	0x00, 0xf4, 0x21, 0x00


	//----- nvinfo : EIATTR_KPARAM_INFO
	.align		4
.L_15:
        /*0038*/ 	.byte	0x04, 0x17
        /*003a*/ 	.short	(.L_17 - .L_16)
.L_16:
        /*003c*/ 	.word	0x00000000
        /*0040*/ 	.short	0x0001
        /*0042*/ 	.short	0x0008
        /*0044*/ 	.byte	0x00, 0xf4, 0x21, 0x00


	//----- nvinfo : EIATTR_KPARAM_INFO
	.align		4
.L_17:
        /*0048*/ 	.byte	0x04, 0x17
        /*004a*/ 	.short	(.L_19 - .L_18)
.L_18:
        /*004c*/ 	.word	0x00000000
        /*0050*/ 	.short	0x0000
        /*0052*/ 	.short	0x0000
        /*0054*/ 	.byte	0x00, 0xf4, 0x21, 0x00


	//----- nvinfo : EIATTR_SPARSE_MMA_MASK
	.align		4
.L_19:
        /*0058*/ 	.byte	0x03, 0x50
        /*005a*/ 	.short	0x0000


	//----- nvinfo : EIATTR_MAXREG_COUNT
	.align		4
        /*005c*/ 	.byte	0x03, 0x1b
        /*005e*/ 	.short	0x00ff


	//----- nvinfo : EIATTR_EXIT_INSTR_OFFSETS
	.align		4
        /*0060*/ 	.byte	0x04, 0x1c
        /*0062*/ 	.short	(.L_21 - .L_20)


	//   ....[0]....
.L_20:
        /*0064*/ 	.word	0x00000390


	//   ....[1]....
        /*0068*/ 	.word	0x00000400


	//----- nvinfo : EIATTR_REQNTID
	.align		4
.L_21:
        /*006c*/ 	.byte	0x04, 0x10
        /*006e*/ 	.short	(.L_23 - .L_22)
.L_22:
        /*0070*/ 	.word	0x00000020
        /*0074*/ 	.word	0x00000001
        /*0078*/ 	.word	0x00000001


	//----- nvinfo : EIATTR_CBANK_PARAM_SIZE
	.align		4
.L_23:
        /*007c*/ 	.byte	0x03, 0x19
        /*007e*/ 	.short	0x0020


	//----- nvinfo : EIATTR_PARAM_CBANK
	.align		4
        /*0080*/ 	.byte	0x04, 0x0a
        /*0082*/ 	.short	(.L_25 - .L_24)
	.align		4
.L_24:
        /*0084*/ 	.word	index@(.nv.constant0.triton_poi_fused_clone_0)
        /*0088*/ 	.short	0x0210
        /*008a*/ 	.short	0x0020


	//----- nvinfo : EIATTR_SW_WAR
	.align		4
.L_25:
        /*008c*/ 	.byte	0x04, 0x36
        /*008e*/ 	.short	(.L_27 - .L_26)
.L_26:
        /*0090*/ 	.word	0x00000008
.L_27:


//--------------------- .nv.callgraph             --------------------------
	.section	.nv.callgraph,"",@"SHT_CUDA_CALLGRAPH"
	.align	4
	.sectionentsize	8
	.align		4
        /*0000*/ 	.word	0x00000000
	.align		4
        /*0004*/ 	.word	0xffffffff
	.align		4
        /*0008*/ 	.word	0x00000000
	.align		4
        /*000c*/ 	.word	0xfffffffe
	.align		4
        /*0010*/ 	.word	0x00000000
	.align		4
        /*0014*/ 	.word	0xfffffffd
	.align		4
        /*0018*/ 	.word	0x00000000
	.align		4
        /*001c*/ 	.word	0xfffffffc


//--------------------- .text.triton_poi_fused_clone_0 --------------------------
	.section	.text.triton_poi_fused_clone_0,"ax",@progbits
	.sectionflags	@"SHF_BARRIERS=1"
	.align	128
        .global         triton_poi_fused_clone_0
        .type           triton_poi_fused_clone_0,@function
        .size           triton_poi_fused_clone_0,(.L_x_1 - triton_poi_fused_clone_0)
        .other          triton_poi_fused_clone_0,@"STO_CUDA_ENTRY STV_DEFAULT"
triton_poi_fused_clone_0:
.text.triton_poi_fused_clone_0:
[----:B------:R-:W0:Y:S02]  /*0000*/  LDC R1, c[0x0][0x28] ;  /* 0x00000a00ff017b82 */ /* 0x000e240000000800 */
[----:B------:R-:W1:Y:S01]  /*0010*/  S2R R0, SR_CTAID.Y ;  /* 0x0000000000007919 */ /* 0x000e620000002600 */
[----:B------:R-:W2:Y:S01]  /*0020*/  LDC.64 R2, c[0x0][0x210] ;  /* 0x00008400ff027b82 */ /* 0x000ea20000000a00 */
[----:B------:R-:W-:Y:S01]  /*0030*/  ULDC.64 UR6, c[0x0][0x208] ;  /* 0x0000820000067ab9 */ /* 0x000fe20000000a00 */
[----:B------:R-:W3:Y:S01]  /*0040*/  S2R R16, SR_TID.X ;  /* 0x0000000000107919 */ /* 0x000ee20000002100 */
[----:B------:R-:W4:Y:S05]  /*0050*/  S2R R8, SR_CTAID.X ;  /* 0x0000000000087919 */ /* 0x000f2a0000002500 */
[----:B------:R-:W5:Y:S01]  /*0060*/  LDC.64 R4, c[0x0][0x218] ;  /* 0x00008600ff047b82 */ /* 0x000f620000000a00 */
[----:B-1----:R-:W-:-:S02]  /*0070*/  IMAD.SHL.U32 R0, R0, 0x10, RZ ;  /* 0x0000001000007824 */ /* 0x002fc400078e00ff */
[----:B---3--:R-:W-:Y:S01]  /*0080*/  IMAD.SHL.U32 R7, R16, 0x2, RZ ;  /* 0x0000000210077824 */ /* 0x008fe200078e00ff */
[----:B------:R-:W-:Y:S01]  /*0090*/  SHF.R.U32.HI R11, RZ, 0x3, R16 ;  /* 0x00000003ff0b7819 */ /* 0x000fe20000011610 */
[----:B----4-:R-:W-:-:S03]  /*00a0*/  IMAD.SHL.U32 R8, R8, 0x4, RZ ;  /* 0x0000000408087824 */ /* 0x010fc600078e00ff */
[----:B------:R-:W-:Y:S02]  /*00b0*/  LOP3.LUT R6, R0, 0xe, R7, 0xf8, !PT ;  /* 0x0000000e00067812 */ /* 0x000fe400078ef807 */
[----:B------:R-:W-:Y:S02]  /*00c0*/  SGXT.U32 R11, R11, 0x2 ;  /* 0x000000020b0b781a */ /* 0x000fe40000000000 */
[----:B------:R-:W-:Y:S02]  /*00d0*/  SHF.R.S32.HI R9, RZ, 0x1f, R6 ;  /* 0x0000001fff097819 */ /* 0x000fe40000011406 */
[----:B------:R-:W-:Y:S02]  /*00e0*/  ISETP.GE.AND P1, PT, R6, 0x10, PT ;  /* 0x000000100600780c */ /* 0x000fe40003f26270 */
[----:B------:R-:W-:Y:S02]  /*00f0*/  LEA.HI R10, R9, R6, RZ, 0x2 ;  /* 0x00000006090a7211 */ /* 0x000fe400078f10ff */
[----:B------:R-:W-:-:S02]  /*0100*/  LOP3.LUT R9, R8, R11, RZ, 0xfc, !PT ;  /* 0x0000000b08097212 */ /* 0x000fc400078efcff */
[----:B------:R-:W-:Y:S02]  /*0110*/  LOP3.LUT R13, R10, 0xfffffffc, RZ, 0xc0, !PT ;  /* 0xfffffffc0a0d7812 */ /* 0x000fe400078ec0ff */
[----:B------:R-:W-:Y:S02]  /*0120*/  ISETP.GE.AND P0, PT, R9, 0x4, PT ;  /* 0x000000040900780c */ /* 0x000fe40003f06270 */
[----:B------:R-:W-:Y:S01]  /*0130*/  SHF.R.S32.HI R10, RZ, 0x2, R10 ;  /* 0x00000002ff0a7819 */ /* 0x000fe2000001140a */
[C---:B------:R-:W-:Y:S01]  /*0140*/  IMAD.IADD R13, R6.reuse, 0x1, -R13 ;  /* 0x00000001060d7824 */ /* 0x040fe200078e0a0d */
[----:B------:R-:W-:-:S03]  /*0150*/  ISETP.LT.AND P0, PT, R6, 0x10, !P0 ;  /* 0x000000100600780c */ /* 0x000fc60004701270 */
[----:B------:R-:W-:Y:S02]  /*0160*/  IMAD R15, R9, 0xc, R13 ;  /* 0x0000000c090f7824 */ /* 0x000fe400078e020d */
[----:B-----5:R-:W-:Y:S01]  /*0170*/  IMAD.WIDE R4, R13, 0x4, R4 ;  /* 0x000000040d047825 */ /* 0x020fe200078e0204 */
[----:B------:R-:W-:-:S03]  /*0180*/  CS2R R12, SRZ ;  /* 0x00000000000c7805 */ /* 0x000fc6000001ff00 */
[----:B------:R-:W-:-:S04]  /*0190*/  IMAD R15, R10, 0x30, R15 ;  /* 0x000000300a0f7824 */ /* 0x000fc800078e020f */
[----:B--2---:R-:W-:Y:S01]  /*01a0*/  IMAD.WIDE R2, R15, 0x4, R2 ;  /* 0x000000040f027825 */ /* 0x004fe200078e0202 */
[----:B------:R-:W-:-:S04]  /*01b0*/  CS2R R14, SRZ ;  /* 0x00000000000e7805 */ /* 0x000fc8000001ff00 */
[----:B------:R1:W2:Y:S04]  /*01c0*/  @P0 LDG.E.EL.64 R12, desc[UR6][R2.64] ;  /* 0x00000006020c0981 */ /* 0x0002a8000c2e1b00 */
[----:B------:R3:W2:Y:S01]  /*01d0*/  @!P1 LDG.E.EL.64 R14, desc[UR6][R4.64] ;  /* 0x00000006040e9981 */ /* 0x0006a2000c2e1b00 */
[----:B------:R-:W4:Y:S01]  /*01e0*/  S2UR UR5, SR_CgaCtaId ;  /* 0x00000000000579c3 */ /* 0x000f220000008800 */
[----:B------:R-:W-:Y:S01]  /*01f0*/  IMAD.SHL.U32 R6, R16, 0x8, RZ ;  /* 0x0000000810067824 */ /* 0x000fe200078e00ff */
[----:B------:R-:W-:-:S04]  /*0200*/  SHF.R.U32.HI R9, RZ, 0x1, R16 ;  /* 0x00000001ff097819 */ /* 0x000fc80000011610 */
[----:B------:R-:W-:Y:S02]  /*0210*/  SGXT.U32 R9, R9, 0x4 ;  /* 0x000000040909781a */ /* 0x000fe40000000000 */
[----:B------:R-:W-:Y:S01]  /*0220*/  LOP3.LUT R6, R6, 0x38, RZ, 0xc0, !PT ;  /* 0x0000003806067812 */ /* 0x000fe200078ec0ff */
[----:B------:R-:W-:Y:S01]  /*0230*/  UMOV UR4, 0x400 ;  /* 0x0000040000047882 */ /* 0x000fe20000000000 */
[----:B------:R-:W-:Y:S02]  /*0240*/  LOP3.LUT R9, R0, R9, RZ, 0xfc, !PT ;  /* 0x0000000900097212 */ /* 0x000fe400078efcff */
[C---:B------:R-:W-:Y:S02]  /*0250*/  LOP3.LUT R11, R6.reuse, R11, RZ, 0xfc, !PT ;  /* 0x0000000b060b7212 */ /* 0x040fe400078efcff */
[C---:B------:R-:W-:Y:S02]  /*0260*/  LOP3.LUT R0, R6.reuse, 0x4, RZ, 0xfc, !PT ;  /* 0x0000000406007812 */ /* 0x040fe400078efcff */
[----:B------:R-:W-:-:S02]  /*0270*/  LEA.HI R6, R6, R11, RZ, 0x1e ;  /* 0x0000000b06067211 */ /* 0x000fc400078ff0ff */
[----:B------:R-:W-:Y:S01]  /*0280*/  LEA.HI R0, R0, R11, RZ, 0x1e ;  /* 0x0000000b00007211 */ /* 0x000fe200078ff0ff */
[----:B----4-:R-:W-:-:S06]  /*0290*/  UPRMT UR4, UR5, 0x654, UR4 ;  /* 0x0000065405047896 */ /* 0x010fcc0008000004 */
[----:B-1----:R-:W-:Y:S02]  /*02a0*/  LEA R3, R6, UR4, 0x2 ;  /* 0x0000000406037c11 */ /* 0x002fe4000f8e10ff */
[----:B------:R-:W-:Y:S02]  /*02b0*/  LEA R0, R0, UR4, 0x2 ;  /* 0x0000000400007c11 */ /* 0x000fe4000f8e10ff */
[----:B------:R-:W-:Y:S02]  /*02c0*/  LOP3.LUT R8, R8, 0x2, R7, 0xf8, !PT ;  /* 0x0000000208087812 */ /* 0x000fe400078ef807 */
[----:B---3--:R-:W-:Y:S02]  /*02d0*/  SHF.R.U32.HI R4, RZ, 0x2, R7 ;  /* 0x00000002ff047819 */ /* 0x008fe40000011607 */
[----:B------:R-:W-:Y:S02]  /*02e0*/  ISETP.GE.AND P0, PT, R8, 0x4, PT ;  /* 0x000000040800780c */ /* 0x000fe40003f06270 */
[----:B------:R-:W-:-:S02]  /*02f0*/  LOP3.LUT R7, R7, 0x3e, RZ, 0xc0, !PT ;  /* 0x0000003e07077812 */ /* 0x000fc400078ec0ff */
[----:B------:R-:W-:Y:S02]  /*0300*/  ISETP.LT.AND P0, PT, R9, 0x10, !P0 ;  /* 0x000000100900780c */ /* 0x000fe40004701270 */
[----:B------:R-:W-:-:S05]  /*0310*/  SGXT.U32 R2, R4, 0x4 ;  /* 0x000000040402781a */ /* 0x000fca0000000000 */
[----:B------:R-:W-:-:S05]  /*0320*/  IMAD.IADD R2, R7, 0x1, R2 ;  /* 0x0000000107027824 */ /* 0x000fca00078e0202 */
[----:B------:R-:W-:Y:S01]  /*0330*/  LEA R4, R2, UR4, 0x2 ;  /* 0x0000000402047c11 */ /* 0x000fe2000f8e10ff */
[----:B--2---:R-:W-:Y:S01]  /*0340*/  FADD R12, R14, R12 ;  /* 0x0000000c0e0c7221 */ /* 0x004fe20000000000 */
[----:B------:R-:W-:-:S04]  /*0350*/  FADD R13, R15, R13 ;  /* 0x0000000d0f0d7221 */ /* 0x000fc80000000000 */
[----:B------:R1:W-:Y:S04]  /*0360*/  STS [R3], R12 ;  /* 0x0000000c03007388 */ /* 0x0003e80000000800 */
[----:B------:R1:W-:Y:S01]  /*0370*/  STS [R0+0x10], R13 ;  /* 0x0000100d00007388 */ /* 0x0003e20000000800 */
[----:B------:R-:W-:Y:S06]  /*0380*/  BAR.SYNC.DEFER_BLOCKING 0x0 ;  /* 0x0000000000007b1d */ /* 0x000fec0000010000 */
[----:B-1----:R-:W-:Y:S05]  /*0390*/  @!P0 EXIT ;  /* 0x000000000000894d */ /* 0x002fea0003800000 */
[----:B------:R-:W-:Y:S01]  /*03a0*/  LDS R6, [R4] ;  /* 0x0000000004067984 */ /* 0x000fe20000000800 */
[----:B------:R-:W0:Y:S01]  /*03b0*/  LDC.64 R2, c[0x0][0x220] ;  /* 0x00008800ff027b82 */ /* 0x000e220000000a00 */
[----:B------:R-:W-:Y:S02]  /*03c0*/  IMAD R9, R9, 0x4, R8 ;  /* 0x0000000409097824 */ /* 0x000fe400078e0208 */
[----:B------:R-:W1:Y:S02]  /*03d0*/  LDS R7, [R4+0x4] ;  /* 0x0000040004077984 */ /* 0x000e640000000800 */
[----:B0-----:R-:W-:-:S05]  /*03e0*/  IMAD.WIDE R2, R9, 0x4, R2 ;  /* 0x0000000409027825 */ /* 0x001fca00078e0202 */
[----:B-1----:R-:W-:Y:S01]  /*03f0*/  STG.E.64 desc[UR6][R2.64], R6 ;  /* 0x0000000602007986 */ /* 0x002fe2000c101b06 */
[----:B------:R-:W-:Y:S05]  /*0400*/  EXIT ;  /* 0x000000000000794d */ /* 0x000fea0003800000 */
.L_x_0:
[----:B------:R-:W-:-:S00]  /*0410*/  BRA `(.L_x_0) ;  /* 0xfffffffc00fc7947 */ /* 0x000fc0000383ffff */
[----:B------:R-:W-:-:S00]  /*0420*/  NOP ;  /* 0x0000000000007918 */ /* 0x000fc00000000000 */
        /* <DEDUP_REMOVED lines=13> */
.L_x_1:


//--------------------- .nv.shared.triton_poi_fused_clone_0 --------------------------
	.section	.nv.shared.triton_poi_fused_clone_0,"aw",@nobits
	.sectionflags	@""
	.align	16
	.zero		1024


//--------------------- .nv.constant0.triton_poi_fused_clone_0 --------------------------
	.section	.nv.constant0.triton_poi_fused_clone_0,"a",@progbits
	.sectionflags	@""
	.align	4
.nv.constant0.triton_poi_fused_clone_0:
	.zero		560
